	.headerflags	@"EF_CUDA_TEXMODE_UNIFIED EF_CUDA_64BIT_ADDRESS EF_CUDA_ACCELERATORS EF_CUDA_SM90 EF_CUDA_VIRTUAL_SM(EF_CUDA_SM90)"
	.elftype	@"ET_EXEC"


//--------------------- .nv.info                  --------------------------
	.section	.nv.info,"",@"SHT_CUDA_INFO"
	.align	4


	//----- nvinfo : EIATTR_REGCOUNT
	.align		4
        /*0000*/ 	.byte	0x04, 0x2f
        /*0002*/ 	.short	(.L_2 - .L_1)
	.align		4
.L_1:
        /*0004*/ 	.word	index@(triton_)
        /*0008*/ 	.word	0x0000001f


	//----- nvinfo : EIATTR_MIN_STACK_SIZE
	.align		4
.L_2:
        /*000c*/ 	.byte	0x04, 0x12
        /*000e*/ 	.short	(.L_4 - .L_3)
	.align		4
.L_3:
        /*0010*/ 	.word	index@(triton_)
        /*0014*/ 	.word	0x00000000


	//----- nvinfo : EIATTR_FRAME_SIZE
	.align		4
.L_4:
        /*0018*/ 	.byte	0x04, 0x11
        /*001a*/ 	.short	(.L_6 - .L_5)
	.align		4
.L_5:
        /*001c*/ 	.word	index@(triton_)
        /*0020*/ 	.word	0x00000000


	//----- nvinfo : EIATTR_MIN_STACK_SIZE
	.align		4
.L_6:
        /*0024*/ 	.byte	0x04, 0x12
        /*0026*/ 	.short	(.L_8 - .L_7)
	.align		4
.L_7:
        /*0028*/ 	.word	index@(triton_)
        /*002c*/ 	.word	0x00000000
.L_8:


//--------------------- .nv.info.triton_          --------------------------
	.section	.nv.info.triton_,"",@"SHT_CUDA_INFO"
	.sectionflags	@""
	.align	4


	//----- nvinfo : EIATTR_CUDA_API_VERSION
	.align		4
        /*0000*/ 	.byte	0x04, 0x37
        /*0002*/ 	.short	(.L_10 - .L_9)
.L_9:
        /*0004*/ 	.word	0x0000007c


	//----- nvinfo : EIATTR_KPARAM_INFO
	.align		4
.L_10:
        /*0008*/ 	.byte	0x04, 0x17
        /*000a*/ 	.short	(.L_12 - .L_11)
.L_11:
        /*000c*/ 	.word	0x00000000
        /*0010*/ 	.short	0x0006
        /*0012*/ 	.short	0x0028
        /*0014*/ 	.byte	0x00, 0xf0, 0x11, 0x00


	//----- nvinfo : EIATTR_KPARAM_INFO
	.align		4
.L_12:
        /*0018*/ 	.byte	0x04, 0x17
        /*001a*/ 	.short	(.L_14 - .L_13)
.L_13:
        /*001c*/ 	.word	0x00000000
        /*0020*/ 	.short	0x0005
        /*0022*/ 	.short	0x0024
        /*0024*/ 	.byte	0x00, 0xf0, 0x11, 0x00


	//----- nvinfo : EIATTR_KPARAM_INFO
	.align		4
.L_14:
        /*0028*/ 	.byte	0x04, 0x17
        /*002a*/ 	.short	(.L_16 - .L_15)
.L_15:
        /*002c*/ 	.word	0x00000000
        /*0030*/ 	.short	0x0004
        /*0032*/ 	.short	0x0020
        /*0034*/ 	.byte	0x00, 0xf0, 0x11, 0x00


	//----- nvinfo : EIATTR_KPARAM_INFO
	.align		4
.L_16:
        /*0038*/ 	.byte	0x04, 0x17
        /*003a*/ 	.short	(.L_18 - .L_17)
.L_17:
        /*003c*/ 	.word	0x00000000
        /*0040*/ 	.short	0x0003
        /*0042*/ 	.short	0x0018
        /*0044*/ 	.byte	0x00, 0xf0, 0x21, 0x00


	//----- nvinfo : EIATTR_KPARAM_INFO
	.align		4
.L_18:
        /*0048*/ 	.byte	0x04, 0x17
        /*004a*/ 	.short	(.L_20 - .L_19)
.L_19:
        /*004c*/ 	.word	0x00000000
        /*0050*/ 	.short	0x0002
        /*0052*/ 	.short	0x0010
        /*0054*/ 	.byte	0x00, 0xf0, 0x21, 0x00


	//----- nvinfo : EIATTR_KPARAM_INFO
	.align		4
.L_20:
        /*0058*/ 	.byte	0x04, 0x17
        /*005a*/ 	.short	(.L_22 - .L_21)
.L_21:
        /*005c*/ 	.word	0x00000000
        /*0060*/ 	.short	0x0001
        /*0062*/ 	.short	0x0008
        /*0064*/ 	.byte	0x00, 0xf0, 0x21, 0x00


	//----- nvinfo : EIATTR_KPARAM_INFO
	.align		4
.L_22:
        /*0068*/ 	.byte	0x04, 0x17
        /*006a*/ 	.short	(.L_24 - .L_23)
.L_23:
        /*006c*/ 	.word	0x00000000
        /*0070*/ 	.short	0x0000
        /*0072*/ 	.short	0x0000
        /*0074*/ 	.byte	0x00, 0xf0, 0x21, 0x00


	//----- nvinfo : EIATTR_SPARSE_MMA_MASK
	.align		4
.L_24:
        /*0078*/ 	.byte	0x03, 0x50
        /*007a*/ 	.short	0x0000


	//----- nvinfo : EIATTR_MAXREG_COUNT
	.align		4
        /*007c*/ 	.byte	0x03, 0x1b
        /*007e*/ 	.short	0x0080


	//----- nvinfo : EIATTR_COOP_GROUP_MASK_REGIDS
	.align		4
        /*0080*/ 	.byte	0x04, 0x29
        /*0082*/ 	.short	(.L_26 - .L_25)


	//   ....[0]....
.L_25:
        /*0084*/ 	.word	0xffffffff


	//   ....[1]....
        /*0088*/ 	.word	0xffffffff


	//   ....[2]....
        /*008c*/ 	.word	0xffffffff


	//   ....[3]....
        /*0090*/ 	.word	0xffffffff


	//   ....[4]....
        /*0094*/ 	.word	0xffffffff


	//   ....[5]....
        /*0098*/ 	.word	0xffffffff


	//   ....[6]....
        /*009c*/ 	.word	0xffffffff


	//   ....[7]....
        /*00a0*/ 	.word	0xffffffff


	//   ....[8]....
        /*00a4*/ 	.word	0xffffffff


	//   ....[9]....
        /*00a8*/ 	.word	0xffffffff


	//   ....[10]....
        /*00ac*/ 	.word	0xffffffff


	//   ....[11]....
        /*00b0*/ 	.word	0xffffffff


	//   ....[12]....
        /*00b4*/ 	.word	0xffffffff


	//   ....[13]....
        /*00b8*/ 	.word	0xffffffff


	//   ....[14]....
        /*00bc*/ 	.word	0xffffffff


	//   ....[15]....
        /*00c0*/ 	.word	0xffffffff


	//   ....[16]....
        /*00c4*/ 	.word	0xffffffff


	//   ....[17]....
        /*00c8*/ 	.word	0xffffffff


	//----- nvinfo : EIATTR_COOP_GROUP_INSTR_OFFSETS
	.align		4
.L_26:
        /*00cc*/ 	.byte	0x04, 0x28
        /*00ce*/ 	.short	(.L_28 - .L_27)


	//   ....[0]....
.L_27:
        /*00d0*/ 	.word	0x00000b80


	//   ....[1]....
        /*00d4*/ 	.word	0x00000cd0


	//   ....[2]....
        /*00d8*/ 	.word	0x00000d60


	//   ....[3]....
        /*00dc*/ 	.word	0x00000da0


	//   ....[4]....
        /*00e0*/ 	.word	0x00000e00


	//   ....[5]....
        /*00e4*/ 	.word	0x00000ea0


	//   ....[6]....
        /*00e8*/ 	.word	0x00000ef0


	//   ....[7]....
        /*00ec*/ 	.word	0x00000f50


	//   ....[8]....
        /*00f0*/ 	.word	0x00001000


	//   ....[9]....
        /*00f4*/ 	.word	0x00001040


	//   ....[10]....
        /*00f8*/ 	.word	0x000010d0


	//   ....[11]....
        /*00fc*/ 	.word	0x00001150


	//   ....[12]....
        /*0100*/ 	.word	0x000011a0


	//   ....[13]....
        /*0104*/ 	.word	0x00001280


	//   ....[14]....
        /*0108*/ 	.word	0x000012e0


	//   ....[15]....
        /*010c*/ 	.word	0x00001480


	//   ....[16]....
        /*0110*/ 	.word	0x00001490


	//   ....[17]....
        /*0114*/ 	.word	0x00001500


	//----- nvinfo : EIATTR_EXIT_INSTR_OFFSETS
	.align		4
.L_28:
        /*0118*/ 	.byte	0x04, 0x1c
        /*011a*/ 	.short	(.L_30 - .L_29)


	//   ....[0]....
.L_29:
        /*011c*/ 	.word	0x00001c90


	//----- nvinfo : EIATTR_MAX_THREADS
	.align		4
.L_30:
        /*0120*/ 	.byte	0x04, 0x05
        /*0122*/ 	.short	(.L_32 - .L_31)
.L_31:
        /*0124*/ 	.word	0x00000200
        /*0128*/ 	.word	0x00000001
        /*012c*/ 	.word	0x00000001


	//----- nvinfo : EIATTR_CBANK_PARAM_SIZE
	.align		4
.L_32:
        /*0130*/ 	.byte	0x03, 0x19
        /*0132*/ 	.short	0x002c


	//----- nvinfo : EIATTR_PARAM_CBANK
	.align		4
        /*0134*/ 	.byte	0x04, 0x0a
        /*0136*/ 	.short	(.L_34 - .L_33)
	.align		4
.L_33:
        /*0138*/ 	.word	index@(.nv.constant0.triton_)
        /*013c*/ 	.short	0x0210
        /*013e*/ 	.short	0x002c


	//----- nvinfo : EIATTR_SW_WAR
	.align		4
.L_34:
        /*0140*/ 	.byte	0x04, 0x36
        /*0142*/ 	.short	(.L_36 - .L_35)
.L_35:
        /*0144*/ 	.word	0x00000008
.L_36:


//--------------------- .nv.callgraph             --------------------------
	.section	.nv.callgraph,"",@"SHT_CUDA_CALLGRAPH"
	.align	4
	.sectionentsize	8
	.align		4
        /*0000*/ 	.word	0x00000000
	.align		4
        /*0004*/ 	.word	0xffffffff
	.align		4
        /*0008*/ 	.word	0x00000000
	.align		4
        /*000c*/ 	.word	0xfffffffe
	.align		4
        /*0010*/ 	.word	0x00000000
	.align		4
        /*0014*/ 	.word	0xfffffffd
	.align		4
        /*0018*/ 	.word	0x00000000
	.align		4
        /*001c*/ 	.word	0xfffffffc


//--------------------- .nv.constant4             --------------------------
	.section	.nv.constant4,"a",@progbits
	.align	8
	.align		8
.nv.constant4:
        /*0000*/ 	.dword	_$_str


//--------------------- .text.triton_             --------------------------
	.section	.text.triton_,"ax",@progbits
	.sectionflags	@"SHF_BARRIERS=1"
	.align	128
        .global         triton_
        .type           triton_,@function
        .size           triton_,(.L_x_3 - triton_)
        .other          triton_,@"STO_CUDA_ENTRY STV_DEFAULT"
triton_:
.text.triton_:
[----:B------:R-:W0:Y:S02]  /*0000*/  LDC R1, c[0x0][0x28] ;  /* 0x00000a00ff017b82 */ /* 0x000e240000000800 */
[----:B------:R-:W1:Y:S01]  /*0010*/  S2R R4, SR_TID.X ;  /* 0x0000000000047919 */ /* 0x000e620000002100 */
[----:B------:R-:W2:Y:S01]  /*0020*/  LDC.64 R2, c[0x0][0x218] ;  /* 0x00008600ff027b82 */ /* 0x000ea20000000a00 */
[----:B------:R-:W-:Y:S01]  /*0030*/  ULDC.64 UR4, c[0x0][0x230] ;  /* 0x00008c0000047ab9 */ /* 0x000fe20000000a00 */
[----:B------:R-:W-:Y:S01]  /*0040*/  CS2R R10, SRZ ;  /* 0x00000000000a7805 */ /* 0x000fe2000001ff00 */
[----:B------:R-:W3:Y:S01]  /*0050*/  S2R R6, SR_CTAID.X ;  /* 0x0000000000067919 */ /* 0x000ee20000002500 */
[----:B------:R-:W-:Y:S01]  /*0060*/  ULDC.64 UR6, c[0x0][0x208] ;  /* 0x0000820000067ab9 */ /* 0x000fe20000000a00 */
[----:B-1----:R-:W-:Y:S02]  /*0070*/  SHF.R.U32.HI R5, RZ, 0x6, R4 ;  /* 0x00000006ff057819 */ /* 0x002fe40000011604 */
[----:B------:R-:W-:Y:S02]  /*0080*/  SHF.L.U32 R4, R4, 0x2, RZ ;  /* 0x0000000204047819 */ /* 0x000fe400000006ff */
[----:B---3--:R-:W-:-:S02]  /*0090*/  SHF.L.U32 R0, R6, 0x3, RZ ;  /* 0x0000000306007819 */ /* 0x008fc400000006ff */
[----:B------:R-:W-:Y:S02]  /*00a0*/  SGXT.U32 R5, R5, 0x3 ;  /* 0x000000030505781a */ /* 0x000fe40000000000 */
[----:B------:R-:W-:Y:S02]  /*00b0*/  LOP3.LUT R7, R4, 0xfc, RZ, 0xc0, !PT ;  /* 0x000000fc04077812 */ /* 0x000fe400078ec0ff */
[----:B------:R-:W-:-:S04]  /*00c0*/  LOP3.LUT R0, R0, R5, RZ, 0xfc, !PT ;  /* 0x0000000500007212 */ /* 0x000fc800078efcff */
[C---:B------:R-:W-:Y:S01]  /*00d0*/  ISETP.GE.AND P1, PT, R0.reuse, UR4, PT ;  /* 0x0000000400007c0c */ /* 0x040fe2000bf26270 */
[C---:B------:R-:W-:Y:S01]  /*00e0*/  IMAD R9, R0.reuse, 0xc00, R7 ;  /* 0x00000c0000097824 */ /* 0x040fe200078e0207 */
[C---:B------:R-:W-:Y:S02]  /*00f0*/  ISETP.GE.AND P2, PT, R0.reuse, UR5, PT ;  /* 0x0000000500007c0c */ /* 0x040fe4000bf46270 */
[C---:B------:R-:W-:Y:S01]  /*0100*/  ISETP.LT.AND P3, PT, R0.reuse, UR5, !P1 ;  /* 0x0000000500007c0c */ /* 0x040fe2000cf61270 */
[----:B--2---:R-:W-:Y:S01]  /*0110*/  IMAD.WIDE R2, R9, 0x2, R2 ;  /* 0x0000000209027825 */ /* 0x004fe200078e0202 */
[----:B------:R-:W-:Y:S02]  /*0120*/  ISETP.GE.AND P4, PT, R0, UR4, !P2 ;  /* 0x0000000400007c0c */ /* 0x000fe4000d786270 */
[----:B------:R-:W-:-:S09]  /*0130*/  CS2R R8, SRZ ;  /* 0x0000000000087805 */ /* 0x000fd2000001ff00 */
[----:B------:R-:W2:Y:S04]  /*0140*/  @P3 LDG.E.EL.64 R8, desc[UR6][R2.64] ;  /* 0x0000000602083981 */ /* 0x000ea8000c2e1b00 */
[----:B------:R-:W3:Y:S01]  /*0150*/  @P4 LDG.E.EL.64 R10, desc[UR6][R2.64] ;  /* 0x00000006020a4981 */ /* 0x000ee2000c2e1b00 */
[----:B------:R-:W-:Y:S02]  /*0160*/  LEA R6, R6, R5, 0x3 ;  /* 0x0000000506067211 */ /* 0x000fe400078e18ff */
[----:B------:R-:W-:Y:S02]  /*0170*/  CS2R R16, SRZ ;  /* 0x0000000000107805 */ /* 0x000fe4000001ff00 */
[----:B------:R-:W-:Y:S02]  /*0180*/  ISETP.LT.AND P0, PT, R0, UR5, PT ;  /* 0x0000000500007c0c */ /* 0x000fe4000bf01270 */
[----:B------:R-:W-:Y:S01]  /*0190*/  MOV R21, RZ ;  /* 0x000000ff00157202 */ /* 0x000fe20000000f00 */
[----:B------:R-:W-:Y:S01]  /*01a0*/  IMAD R0, R6, 0xc00, R7 ;  /* 0x00000c0006007824 */ /* 0x000fe200078e0207 */
[----:B------:R-:W-:-:S04]  /*01b0*/  SEL R13, RZ, 0x3f800000, !P0 ;  /* 0x3f800000ff0d7807 */ /* 0x000fc80004000000 */
[----:B------:R-:W-:Y:S01]  /*01c0*/  IADD3 R19, R0, 0x100, RZ ;  /* 0x0000010000137810 */ /* 0x000fe20007ffe0ff */
[----:B------:R-:W-:Y:S01]  /*01d0*/  IMAD.MOV.U32 R12, RZ, RZ, R13 ;  /* 0x000000ffff0c7224 */ /* 0x000fe200078e000d */
[----:B--2---:R-:W-:Y:S02]  /*01e0*/  SEL R8, R8, RZ, P3 ;  /* 0x000000ff08087207 */ /* 0x004fe40001800000 */
[----:B------:R-:W-:Y:S02]  /*01f0*/  SEL R9, R9, RZ, P3 ;  /* 0x000000ff09097207 */ /* 0x000fe40001800000 */
[----:B---3--:R-:W-:Y:S01]  /*0200*/  SEL R10, R10, RZ, P4 ;  /* 0x000000ff0a0a7207 */ /* 0x008fe20002000000 */
[C---:B------:R-:W-:Y:S01]  /*0210*/  IMAD.U32 R18, R8.reuse, 0x10000, RZ ;  /* 0x0001000008127824 */ /* 0x040fe200078e00ff */
[----:B------:R-:W-:Y:S02]  /*0220*/  SEL R11, R11, RZ, P4 ;  /* 0x000000ff0b0b7207 */ /* 0x000fe40002000000 */
[----:B------:R-:W-:Y:S01]  /*0230*/  PRMT R4, R8, 0x7632, R4 ;  /* 0x0000763208047816 */ /* 0x000fe20000000004 */
[C---:B------:R-:W-:Y:S01]  /*0240*/  @P1 IMAD.U32 R18, R10.reuse, 0x10000, RZ ;  /* 0x000100000a121824 */ /* 0x040fe200078e00ff */
[----:B------:R-:W-:Y:S01]  /*0250*/  PRMT R5, R9, 0x7632, R5 ;  /* 0x0000763209057816 */ /* 0x000fe20000000005 */
[----:B------:R-:W-:Y:S01]  /*0260*/  IMAD.MOV.U32 R8, RZ, RZ, RZ ;  /* 0x000000ffff087224 */ /* 0x000fe200078e00ff */
[----:B------:R-:W-:Y:S01]  /*0270*/  PRMT R2, R10, 0x7632, R2 ;  /* 0x000076320a027816 */ /* 0x000fe20000000002 */
[----:B------:R-:W-:Y:S01]  /*0280*/  HFMA2.MMA R10, -RZ, RZ, 0, 0 ;  /* 0x00000000ff0a7435 */ /* 0x000fe200000001ff */
[----:B------:R-:W-:-:S02]  /*0290*/  PRMT R3, R11, 0x7632, R3 ;  /* 0x000076320b037816 */ /* 0x000fc40000000003 */
[----:B------:R-:W-:Y:S02]  /*02a0*/  SHF.L.U32 R15, R9, 0x10, RZ ;  /* 0x00000010090f7819 */ /* 0x000fe400000006ff */
[----:B------:R-:W-:Y:S02]  /*02b0*/  SHF.L.U32 R4, R4, 0x10, RZ ;  /* 0x0000001004047819 */ /* 0x000fe400000006ff */
[----:B------:R-:W-:Y:S02]  /*02c0*/  SHF.L.U32 R5, R5, 0x10, RZ ;  /* 0x0000001005057819 */ /* 0x000fe400000006ff */
[----:B------:R-:W-:Y:S02]  /*02d0*/  @P1 SHF.L.U32 R15, R11, 0x10, RZ ;  /* 0x000000100b0f1819 */ /* 0x000fe400000006ff */
[----:B------:R-:W-:Y:S02]  /*02e0*/  @P1 SHF.L.U32 R4, R2, 0x10, RZ ;  /* 0x0000001002041819 */ /* 0x000fe400000006ff */
[----:B------:R-:W-:-:S02]  /*02f0*/  @P1 SHF.L.U32 R5, R3, 0x10, RZ ;  /* 0x0000001003051819 */ /* 0x000fc400000006ff */
[----:B------:R-:W-:Y:S02]  /*0300*/  MOV R11, R13 ;  /* 0x0000000d000b7202 */ /* 0x000fe40000000f00 */
[----:B------:R-:W-:Y:S02]  /*0310*/  MOV R9, R13 ;  /* 0x0000000d00097202 */ /* 0x000fe40000000f00 */
[----:B------:R-:W-:Y:S02]  /*0320*/  FSEL R18, R18, RZ, !P2 ;  /* 0x000000ff12127208 */ /* 0x000fe40005000000 */
[----:B------:R-:W-:Y:S02]  /*0330*/  FSEL R15, R15, RZ, !P2 ;  /* 0x000000ff0f0f7208 */ /* 0x000fe40005000000 */
[----:B------:R-:W-:Y:S02]  /*0340*/  FSEL R23, R4, RZ, !P2 ;  /* 0x000000ff04177208 */ /* 0x000fe40005000000 */
[----:B------:R-:W-:-:S07]  /*0350*/  FSEL R14, R5, RZ, !P2 ;  /* 0x000000ff050e7208 */ /* 0x000fce0005000000 */
.L_x_0:
[----:B------:R-:W1:Y:S01]  /*0360*/  LDC.64 R4, c[0x0][0x218] ;  /* 0x00008600ff047b82 */ /* 0x000e620000000a00 */
[----:B------:R-:W-:Y:S02]  /*0370*/  IADD3 R7, R19, R10, RZ ;  /* 0x0000000a13077210 */ /* 0x000fe40007ffe0ff */
[----:B------:R-:W-:-:S03]  /*0380*/  CS2R R2, SRZ ;  /* 0x0000000000027805 */ /* 0x000fc6000001ff00 */
[----:B-1----:R-:W-:Y:S01]  /*0390*/  IMAD.WIDE R4, R7, 0x2, R4 ;  /* 0x0000000207047825 */ /* 0x002fe200078e0204 */
[----:B------:R-:W-:-:S04]  /*03a0*/  CS2R R6, SRZ ;  /* 0x0000000000067805 */ /* 0x000fc8000001ff00 */
[----:B------:R-:W2:Y:S04]  /*03b0*/  @P3 LDG.E.EL.64 R2, desc[UR6][R4.64] ;  /* 0x0000000604023981 */ /* 0x000ea8000c2e1b00 */
[----:B------:R1:W3:Y:S01]  /*03c0*/  @P4 LDG.E.EL.64 R6, desc[UR6][R4.64] ;  /* 0x0000000604064981 */ /* 0x0002e2000c2e1b00 */
[----:B------:R-:W-:Y:S01]  /*03d0*/  FADD R20, R9, 1 ;  /* 0x3f80000009147421 */ /* 0x000fe20000000000 */
[----:B------:R-:W-:-:S03]  /*03e0*/  VIADD R10, R10, 0x100 ;  /* 0x000001000a0a7836 */ /* 0x000fc60000000000 */
[C---:B------:R-:W-:Y:S01]  /*03f0*/  FMUL R25, R20.reuse, 0.25 ;  /* 0x3e80000014197820 */ /* 0x040fe20000400000 */
[C---:B------:R-:W-:Y:S02]  /*0400*/  FSETP.GEU.AND P5, PT, |R20|.reuse, 1.175494350822287508e-38, PT ;  /* 0x008000001400780b */ /* 0x040fe40003fae200 */
[C---:B------:R-:W-:Y:S01]  /*0410*/  FSETP.GT.AND P6, PT, |R20|.reuse, 8.50705917302346158658e+37, PT ;  /* 0x7e8000001400780b */ /* 0x040fe20003fc4200 */
[----:B-1----:R-:W-:Y:S01]  /*0420*/  FADD R4, R11, 1 ;  /* 0x3f8000000b047421 */ /* 0x002fe20000000000 */
[----:B------:R-:W-:Y:S02]  /*0430*/  FSEL R9, R20, R9, !P2 ;  /* 0x0000000914097208 */ /* 0x000fe40005000000 */
[----:B------:R-:W-:Y:S01]  /*0440*/  FSEL R27, R25, R20, P6 ;  /* 0x00000014191b7208 */ /* 0x000fe20003000000 */
[C---:B------:R-:W-:Y:S01]  /*0450*/  FMUL R25, R4.reuse, 0.25 ;  /* 0x3e80000004197820 */ /* 0x040fe20000400000 */
[C---:B------:R-:W-:Y:S02]  /*0460*/  FSETP.GT.AND P0, PT, |R4|.reuse, 8.50705917302346158658e+37, PT ;  /* 0x7e8000000400780b */ /* 0x040fe40003f04200 */
[----:B------:R-:W-:-:S03]  /*0470*/  FSEL R11, R4, R11, !P2 ;  /* 0x0000000b040b7208 */ /* 0x000fc60005000000 */
[----:B------:R-:W-:Y:S01]  /*0480*/  @!P5 FMUL R27, R27, 16777216 ;  /* 0x4b8000001b1bd820 */ /* 0x000fe20000400000 */
[----:B------:R-:W-:-:S05]  /*0490*/  FSEL R26, R25, R4, P0 ;  /* 0x00000004191a7208 */ /* 0x000fca0000000000 */
[----:B------:R-:W1:Y:S01]  /*04a0*/  MUFU.RCP R27, R27 ;  /* 0x0000001b001b7308 */ /* 0x000e620000001000 */
[----:B--2---:R-:W-:Y:S02]  /*04b0*/  SEL R22, R3, RZ, P3 ;  /* 0x000000ff03167207 */ /* 0x004fe40001800000 */
[----:B---3--:R-:W-:Y:S02]  /*04c0*/  SEL R3, R7, RZ, P4 ;  /* 0x000000ff07037207 */ /* 0x008fe40002000000 */
[----:B------:R-:W-:Y:S02]  /*04d0*/  PRMT R7, R22, 0x7632, R7 ;  /* 0x0000763216077816 */ /* 0x000fe40000000007 */
[----:B------:R-:W-:Y:S02]  /*04e0*/  PRMT R24, R3, 0x7632, R24 ;  /* 0x0000763203187816 */ /* 0x000fe40000000018 */
[----:B------:R-:W-:Y:S01]  /*04f0*/  SEL R6, R6, RZ, P4 ;  /* 0x000000ff06067207 */ /* 0x000fe20002000000 */
[----:B------:R-:W-:Y:S01]  /*0500*/  IMAD.U32 R7, R7, 0x10000, RZ ;  /* 0x0001000007077824 */ /* 0x000fe200078e00ff */
[----:B------:R-:W-:-:S05]  /*0510*/  @P1 SHF.L.U32 R7, R24, 0x10, RZ ;  /* 0x0000001018071819 */ /* 0x000fca00000006ff */
[----:B------:R-:W-:-:S04]  /*0520*/  FADD R24, R7, -R14 ;  /* 0x8000000e07187221 */ /* 0x000fc80000000000 */
[----:B------:R-:W-:-:S05]  /*0530*/  FMUL R5, R24, 0.25 ;  /* 0x3e80000018057820 */ /* 0x000fca0000400000 */
[----:B------:R-:W-:Y:S02]  /*0540*/  FSEL R28, R5, R24, P6 ;  /* 0x00000018051c7208 */ /* 0x000fe40003000000 */
[----:B------:R-:W-:Y:S02]  /*0550*/  FSETP.GEU.AND P6, PT, |R4|, 1.175494350822287508e-38, PT ;  /* 0x008000000400780b */ /* 0x000fe40003fce200 */
[----:B------:R-:W-:Y:S01]  /*0560*/  SHF.L.U32 R5, R22, 0x10, RZ ;  /* 0x0000001016057819 */ /* 0x000fe200000006ff */
[----:B------:R-:W-:Y:S01]  /*0570*/  @!P5 FMUL R28, R28, 16777216 ;  /* 0x4b8000001c1cd820 */ /* 0x000fe20000400000 */
[----:B------:R-:W-:-:S03]  /*0580*/  @P1 SHF.L.U32 R5, R3, 0x10, RZ ;  /* 0x0000001003051819 */ /* 0x000fc600000006ff */
[----:B-1----:R-:W-:Y:S02]  /*0590*/  FFMA R3, R27, R28, R14 ;  /* 0x0000001c1b037223 */ /* 0x002fe4000000000e */
[----:B------:R-:W-:-:S03]  /*05a0*/  FADD R25, R5, -R15 ;  /* 0x8000000f05197221 */ /* 0x000fc60000000000 */
[----:B------:R-:W-:Y:S01]  /*05b0*/  FSEL R14, R3, R14, !P2 ;  /* 0x0000000e030e7208 */ /* 0x000fe20005000000 */
[----:B------:R-:W-:Y:S01]  /*05c0*/  @!P6 FMUL R26, R26, 16777216 ;  /* 0x4b8000001a1ae820 */ /* 0x000fe20000400000 */
[----:B------:R-:W-:-:S03]  /*05d0*/  FMUL R28, R25, 0.25 ;  /* 0x3e800000191c7820 */ /* 0x000fc60000400000 */
[----:B------:R-:W1:Y:S02]  /*05e0*/  MUFU.RCP R22, R26 ;  /* 0x0000001a00167308 */ /* 0x000e640000001000 */
[----:B------:R-:W-:-:S05]  /*05f0*/  FSEL R28, R28, R25, P0 ;  /* 0x000000191c1c7208 */ /* 0x000fca0000000000 */
[----:B------:R-:W-:-:S04]  /*0600*/  @!P6 FMUL R28, R28, 16777216 ;  /* 0x4b8000001c1ce820 */ /* 0x000fc80000400000 */
[----:B-1----:R-:W-:-:S04]  /*0610*/  FFMA R22, R22, R28, R15 ;  /* 0x0000001c16167223 */ /* 0x002fc8000000000f */
[----:B------:R-:W-:Y:S01]  /*0620*/  FADD R5, R5, -R22 ;  /* 0x8000001605057221 */ /* 0x000fe20000000000 */
[----:B------:R-:W-:Y:S01]  /*0630*/  FSEL R15, R22, R15, !P2 ;  /* 0x0000000f160f7208 */ /* 0x000fe20005000000 */
[----:B------:R-:W-:Y:S02]  /*0640*/  FADD R22, R13, 1 ;  /* 0x3f8000000d167421 */ /* 0x000fe40000000000 */
[----:B------:R-:W-:Y:S01]  /*0650*/  @!P2 FFMA R16, R25, R5, R16 ;  /* 0x000000051910a223 */ /* 0x000fe20000000010 */
[----:B------:R-:W-:Y:S01]  /*0660*/  FADD R25, R7, -R3 ;  /* 0x8000000307197221 */ /* 0x000fe20000000000 */
[----:B------:R-:W-:Y:S01]  /*0670*/  SEL R7, R2, RZ, P3 ;  /* 0x000000ff02077207 */ /* 0x000fe20001800000 */
[----:B------:R-:W-:Y:S01]  /*0680*/  FADD R5, R12, 1 ;  /* 0x3f8000000c057421 */ /* 0x000fe20000000000 */
[----:B------:R-:W-:Y:S01]  /*0690*/  FSETP.GEU.AND P5, PT, |R22|, 1.175494350822287508e-38, PT ;  /* 0x008000001600780b */ /* 0x000fe20003fae200 */
[----:B------:R-:W-:Y:S01]  /*06a0*/  @!P2 FFMA R17, R24, R25, R17 ;  /* 0x000000191811a223 */ /* 0x000fe20000000011 */
[----:B------:R-:W-:Y:S01]  /*06b0*/  PRMT R2, R7, 0x7632, R2 ;  /* 0x0000763207027816 */ /* 0x000fe20000000002 */
[----:B------:R-:W-:Y:S01]  /*06c0*/  FMUL R24, R5, 0.25 ;  /* 0x3e80000005187820 */ /* 0x000fe20000400000 */
[----:B------:R-:W-:-:S02]  /*06d0*/  PRMT R25, R6, 0x7632, R25 ;  /* 0x0000763206197816 */ /* 0x000fc40000000019 */
[----:B------:R-:W-:Y:S01]  /*06e0*/  SHF.L.U32 R7, R7, 0x10, RZ ;  /* 0x0000001007077819 */ /* 0x000fe200000006ff */
[----:B------:R-:W-:Y:S01]  /*06f0*/  IMAD.U32 R2, R2, 0x10000, RZ ;  /* 0x0001000002027824 */ /* 0x000fe200078e00ff */
[----:B------:R-:W-:Y:S02]  /*0700*/  @P1 SHF.L.U32 R2, R25, 0x10, RZ ;  /* 0x0000001019021819 */ /* 0x000fe400000006ff */
[----:B------:R-:W-:Y:S02]  /*0710*/  @P1 SHF.L.U32 R7, R6, 0x10, RZ ;  /* 0x0000001006071819 */ /* 0x000fe400000006ff */
[C---:B------:R-:W-:Y:S01]  /*0720*/  FSETP.GT.AND P6, PT, |R5|.reuse, 8.50705917302346158658e+37, PT ;  /* 0x7e8000000500780b */ /* 0x040fe20003fc4200 */
[----:B------:R-:W-:Y:S01]  /*0730*/  FADD R6, R2, -R23 ;  /* 0x8000001702067221 */ /* 0x000fe20000000000 */
[----:B------:R-:W-:Y:S01]  /*0740*/  FSETP.GEU.AND P0, PT, |R5|, 1.175494350822287508e-38, PT ;  /* 0x008000000500780b */ /* 0x000fe20003f0e200 */
[----:B------:R-:W-:Y:S01]  /*0750*/  FADD R3, R7, -R18 ;  /* 0x8000001207037221 */ /* 0x000fe20000000000 */
[----:B------:R-:W-:Y:S01]  /*0760*/  FSEL R26, R24, R5, P6 ;  /* 0x00000005181a7208 */ /* 0x000fe20003000000 */
[----:B------:R-:W-:Y:S01]  /*0770*/  FMUL R25, R6, 0.25 ;  /* 0x3e80000006197820 */ /* 0x000fe20000400000 */
[----:B------:R-:W-:-:S02]  /*0780*/  FSEL R13, R22, R13, !P2 ;  /* 0x0000000d160d7208 */ /* 0x000fc40005000000 */
[----:B------:R-:W-:Y:S02]  /*0790*/  FSEL R12, R5, R12, !P2 ;  /* 0x0000000c050c7208 */ /* 0x000fe40005000000 */
[----:B------:R-:W-:Y:S01]  /*07a0*/  FSEL R27, R25, R6, P6 ;  /* 0x00000006191b7208 */ /* 0x000fe20003000000 */
[C---:B------:R-:W-:Y:S01]  /*07b0*/  FMUL R25, R22.reuse, 0.25 ;  /* 0x3e80000016197820 */ /* 0x040fe20000400000 */
[----:B------:R-:W-:-:S03]  /*07c0*/  FSETP.GT.AND P6, PT, |R22|, 8.50705917302346158658e+37, PT ;  /* 0x7e8000001600780b */ /* 0x000fc60003fc4200 */
[----:B------:R-:W-:Y:S01]  /*07d0*/  @!P0 FMUL R26, R26, 16777216 ;  /* 0x4b8000001a1a8820 */ /* 0x000fe20000400000 */
[----:B------:R-:W-:Y:S01]  /*07e0*/  FSEL R25, R25, R22, P6 ;  /* 0x0000001619197208 */ /* 0x000fe20003000000 */
[----:B------:R-:W-:Y:S01]  /*07f0*/  @!P0 FMUL R27, R27, 16777216 ;  /* 0x4b8000001b1b8820 */ /* 0x000fe20000400000 */
[----:B------:R-:W-:Y:S01]  /*0800*/  ISETP.GE.U32.AND P0, PT, R10, 0xb00, PT ;  /* 0x00000b000a00780c */ /* 0x000fe20003f06070 */
[----:B------:R1:W2:Y:S02]  /*0810*/  MUFU.RCP R24, R26 ;  /* 0x0000001a00187308 */ /* 0x0002a40000001000 */
[----:B------:R-:W-:-:S06]  /*0820*/  @!P5 FMUL R25, R25, 16777216 ;  /* 0x4b8000001919d820 */ /* 0x000fcc0000400000 */
[----:B------:R-:W3:Y:S01]  /*0830*/  MUFU.RCP R25, R25 ;  /* 0x0000001900197308 */ /* 0x000ee20000001000 */
[----:B-1----:R-:W-:-:S05]  /*0840*/  FMUL R26, R3, 0.25 ;  /* 0x3e800000031a7820 */ /* 0x002fca0000400000 */
[----:B------:R-:W-:Y:S01]  /*0850*/  FSEL R26, R26, R3, P6 ;  /* 0x000000031a1a7208 */ /* 0x000fe20003000000 */
[----:B--2---:R-:W-:-:S04]  /*0860*/  FFMA R24, R24, R27, R23 ;  /* 0x0000001b18187223 */ /* 0x004fc80000000017 */
[----:B------:R-:W-:Y:S01]  /*0870*/  @!P5 FMUL R26, R26, 16777216 ;  /* 0x4b8000001a1ad820 */ /* 0x000fe20000400000 */
[----:B------:R-:W-:Y:S01]  /*0880*/  FADD R2, R2, -R24 ;  /* 0x8000001802027221 */ /* 0x000fe20000000000 */
[----:B------:R-:W-:Y:S02]  /*0890*/  FSEL R23, R24, R23, !P2 ;  /* 0x0000001718177208 */ /* 0x000fe40005000000 */
[----:B---3--:R-:W-:Y:S01]  /*08a0*/  FFMA R26, R25, R26, R18 ;  /* 0x0000001a191a7223 */ /* 0x008fe20000000012 */
[----:B------:R-:W-:-:S03]  /*08b0*/  @!P2 FFMA R21, R6, R2, R21 ;  /* 0x000000020615a223 */ /* 0x000fc60000000015 */
[----:B------:R-:W-:Y:S01]  /*08c0*/  FADD R7, R7, -R26 ;  /* 0x8000001a07077221 */ /* 0x000fe20000000000 */
[----:B------:R-:W-:-:S03]  /*08d0*/  FSEL R18, R26, R18, !P2 ;  /* 0x000000121a127208 */ /* 0x000fc60005000000 */
[----:B------:R-:W-:Y:S01]  /*08e0*/  @!P2 FFMA R8, R3, R7, R8 ;  /* 0x000000070308a223 */ /* 0x000fe20000000008 */
[----:B------:R-:W-:Y:S06]  /*08f0*/  @!P0 BRA `(.L_x_0) ;  /* 0xfffffff800988947 */ /* 0x000fec000383ffff */
[----:B------:R-:W-:Y:S01]  /*0900*/  FADD R2, R13, R12 ;  /* 0x0000000c0d027221 */ /* 0x000fe20000000000 */
[----:B------:R-:W-:Y:S01]  /*0910*/  FMUL R19, R12, 0.25 ;  /* 0x3e8000000c137820 */ /* 0x000fe20000400000 */
[----:B------:R-:W-:Y:S01]  /*0920*/  FADD R23, R23, -R18 ;  /* 0x8000001217177221 */ /* 0x000fe20000000000 */
[----:B------:R-:W-:Y:S01]  /*0930*/  FMUL R22, R9, 0.25 ;  /* 0x3e80000009167820 */ /* 0x000fe20000400000 */
[C---:B------:R-:W-:Y:S01]  /*0940*/  FMUL R7, R2.reuse, 0.25 ;  /* 0x3e80000002077820 */ /* 0x040fe20000400000 */
[C---:B------:R-:W-:Y:S01]  /*0950*/  FSETP.GEU.AND P5, PT, |R2|.reuse, 1.175494350822287508e-38, PT ;  /* 0x008000000200780b */ /* 0x040fe20003fae200 */
[----:B------:R-:W-:Y:S01]  /*0960*/  FADD R10, R11, R2 ;  /* 0x000000020b0a7221 */ /* 0x000fe20000000000 */
[----:B------:R-:W-:Y:S01]  /*0970*/  FSETP.GT.AND P0, PT, |R2|, 8.50705917302346158658e+37, PT ;  /* 0x7e8000000200780b */ /* 0x000fe20003f04200 */
[----:B------:R-:W-:Y:S01]  /*0980*/  FMUL R20, R23, R23 ;  /* 0x0000001717147220 */ /* 0x000fe20000400000 */
[----:B------:R-:W-:Y:S01]  /*0990*/  FADD R8, R8, R21 ;  /* 0x0000001508087221 */ /* 0x000fe20000000000 */
[C---:B------:R-:W-:Y:S01]  /*09a0*/  FMUL R25, R10.reuse, 0.25 ;  /* 0x3e8000000a197820 */ /* 0x040fe20000400000 */
[----:B------:R-:W-:Y:S01]  /*09b0*/  FSEL R7, R7, R2, P0 ;  /* 0x0000000207077208 */ /* 0x000fe20000000000 */
[----:B------:R-:W-:Y:S01]  /*09c0*/  FMUL R20, R13, R20 ;  /* 0x000000140d147220 */ /* 0x000fe20000400000 */
[----:B------:R-:W-:Y:S01]  /*09d0*/  FSEL R6, R19, R12, P0 ;  /* 0x0000000c13067208 */ /* 0x000fe20000000000 */
[----:B------:R-:W-:Y:S01]  /*09e0*/  FMUL R12, R11, 0.25 ;  /* 0x3e8000000b0c7820 */ /* 0x000fe20000400000 */
[----:B------:R-:W-:Y:S01]  /*09f0*/  FSETP.GT.AND P6, PT, |R10|, 8.50705917302346158658e+37, PT ;  /* 0x7e8000000a00780b */ /* 0x000fe20003fc4200 */
[----:B------:R-:W1:Y:S01]  /*0a00*/  S2UR UR5, SR_CgaCtaId ;  /* 0x00000000000579c3 */ /* 0x000e620000008800 */
[----:B------:R-:W-:Y:S01]  /*0a10*/  FSETP.NEU.AND P0, PT, R2, RZ, PT ;  /* 0x000000ff0200720b */ /* 0x000fe20003f0d000 */
[----:B------:R-:W-:Y:S01]  /*0a20*/  @!P5 FMUL R7, R7, 16777216 ;  /* 0x4b8000000707d820 */ /* 0x000fe20000400000 */
[----:B------:R-:W-:Y:S01]  /*0a30*/  @!P5 FMUL R6, R6, 16777216 ;  /* 0x4b8000000606d820 */ /* 0x000fe20000400000 */
[----:B------:R-:W-:Y:S01]  /*0a40*/  FSETP.GEU.AND P5, PT, |R10|, 1.175494350822287508e-38, PT ;  /* 0x008000000a00780b */ /* 0x000fe20003fae200 */
[----:B------:R-:W-:Y:S01]  /*0a50*/  UMOV UR4, 0x400 ;  /* 0x0000040000047882 */ /* 0x000fe20000000000 */
[----:B------:R-:W-:Y:S01]  /*0a60*/  FSEL R25, R25, R10, P6 ;  /* 0x0000000a19197208 */ /* 0x000fe20003000000 */
[----:B------:R-:W-:Y:S01]  /*0a70*/  IMAD.MOV.U32 R21, RZ, RZ, -0x100 ;  /* 0xffffff00ff157424 */ /* 0x000fe200078e00ff */
[----:B------:R-:W2:Y:S01]  /*0a80*/  MUFU.RCP R7, R7 ;  /* 0x0000000700077308 */ /* 0x000ea20000001000 */
[----:B------:R-:W-:-:S08]  /*0a90*/  FSEL R12, R12, R11, P6 ;  /* 0x0000000b0c0c7208 */ /* 0x000fd00003000000 */
[----:B------:R-:W-:Y:S01]  /*0aa0*/  @!P5 FMUL R25, R25, 16777216 ;  /* 0x4b8000001919d820 */ /* 0x000fe20000400000 */
[----:B------:R-:W-:Y:S01]  /*0ab0*/  @!P5 FMUL R12, R12, 16777216 ;  /* 0x4b8000000c0cd820 */ /* 0x000fe20000400000 */
[----:B------:R-:W-:Y:S01]  /*0ac0*/  FSETP.NEU.AND P5, PT, R10, RZ, PT ;  /* 0x000000ff0a00720b */ /* 0x000fe20003fad000 */
[----:B--2---:R-:W-:Y:S01]  /*0ad0*/  FMUL R19, R7, R6 ;  /* 0x0000000607137220 */ /* 0x004fe20000400000 */
[----:B------:R-:W-:Y:S02]  /*0ae0*/  FADD R6, R9, R10 ;  /* 0x0000000a09067221 */ /* 0x000fe40000000000 */
[----:B------:R-:W2:Y:S01]  /*0af0*/  MUFU.RCP R25, R25 ;  /* 0x0000001900197308 */ /* 0x000ea20000001000 */
[----:B-1----:R-:W-:Y:S01]  /*0b00*/  UPRMT UR4, UR5, 0x654, UR4 ;  /* 0x0000065405047896 */ /* 0x002fe20008000004 */
[C---:B------:R-:W-:Y:S01]  /*0b10*/  FMUL R7, R6.reuse, 0.25 ;  /* 0x3e80000006077820 */ /* 0x040fe20000400000 */
[----:B------:R-:W-:Y:S02]  /*0b20*/  FSEL R19, R19, RZ, P0 ;  /* 0x000000ff13137208 */ /* 0x000fe40000000000 */
[----:B------:R-:W-:-:S02]  /*0b30*/  FSETP.GT.AND P6, PT, |R6|, 8.50705917302346158658e+37, PT ;  /* 0x7e8000000600780b */ /* 0x000fc40003fc4200 */
[----:B------:R-:W-:Y:S01]  /*0b40*/  FSETP.GEU.AND P0, PT, |R6|, 1.175494350822287508e-38, PT ;  /* 0x008000000600780b */ /* 0x000fe20003f0e200 */
[----:B------:R-:W-:Y:S01]  /*0b50*/  FFMA R18, R23, R19, R18 ;  /* 0x0000001317127223 */ /* 0x000fe20000000012 */
[----:B------:R-:W-:Y:S01]  /*0b60*/  FSEL R11, R7, R6, P6 ;  /* 0x00000006070b7208 */ /* 0x000fe20003000000 */
[----:B------:R-:W-:Y:S01]  /*0b70*/  FFMA R19, R19, R20, R8 ;  /* 0x0000001413137223 */ /* 0x000fe20000000008 */
[----:B------:R-:W1:Y:S01]  /*0b80*/  SHFL.BFLY PT, R7, R6, 0x10, 0x1f ;  /* 0x0e001f0006077f89 */ /* 0x000e6200000e0000 */
[----:B------:R-:W-:Y:S01]  /*0b90*/  FSEL R22, R22, R9, P6 ;  /* 0x0000000916167208 */ /* 0x000fe20003000000 */
[----:B------:R-:W-:Y:S01]  /*0ba0*/  FADD R15, R15, -R18 ;  /* 0x800000120f0f7221 */ /* 0x000fe20000000000 */
[----:B--2---:R-:W-:Y:S01]  /*0bb0*/  FMUL R25, R25, R12 ;  /* 0x0000000c19197220 */ /* 0x004fe20000400000 */
[----:B------:R-:W-:Y:S02]  /*0bc0*/  FADD R16, R16, R19 ;  /* 0x0000001310107221 */ /* 0x000fe40000000000 */
[----:B------:R-:W-:-:S02]  /*0bd0*/  FMUL R9, R15, R15 ;  /* 0x0000000f0f097220 */ /* 0x000fc40000400000 */
[----:B------:R-:W-:Y:S01]  /*0be0*/  FSEL R25, R25, RZ, P5 ;  /* 0x000000ff19197208 */ /* 0x000fe20002800000 */
[----:B------:R-:W-:Y:S01]  /*0bf0*/  @!P0 FMUL R11, R11, 16777216 ;  /* 0x4b8000000b0b8820 */ /* 0x000fe20000400000 */
[----:B------:R-:W-:Y:S01]  /*0c00*/  @!P0 FMUL R22, R22, 16777216 ;  /* 0x4b80000016168820 */ /* 0x000fe20000400000 */
[----:B------:R-:W-:Y:S01]  /*0c10*/  FSETP.NEU.AND P5, PT, R6, RZ, PT ;  /* 0x000000ff0600720b */ /* 0x000fe20003fad000 */
[----:B------:R-:W-:Y:S01]  /*0c20*/  FMUL R2, R2, R9 ;  /* 0x0000000902027220 */ /* 0x000fe20000400000 */
[----:B------:R-:W-:Y:S02]  /*0c30*/  FFMA R15, R15, R25, R18 ;  /* 0x000000190f0f7223 */ /* 0x000fe40000000012 */
[----:B------:R-:W2:Y:S01]  /*0c40*/  MUFU.RCP R11, R11 ;  /* 0x0000000b000b7308 */ /* 0x000ea20000001000 */
[----:B------:R-:W-:Y:S01]  /*0c50*/  FFMA R2, R25, R2, R16 ;  /* 0x0000000219027223 */ /* 0x000fe20000000010 */
[----:B------:R-:W-:-:S03]  /*0c60*/  FADD R14, R14, -R15 ;  /* 0x8000000f0e0e7221 */ /* 0x000fc60000000000 */
[----:B------:R-:W-:Y:S01]  /*0c70*/  FADD R2, R17, R2 ;  /* 0x0000000211027221 */ /* 0x000fe20000000000 */
[----:B-1----:R-:W-:-:S04]  /*0c80*/  FADD R8, R6, R7 ;  /* 0x0000000706087221 */ /* 0x002fc80000000000 */
[C---:B------:R-:W-:Y:S01]  /*0c90*/  FMUL R13, R8.reuse, 0.25 ;  /* 0x3e800000080d7820 */ /* 0x040fe20000400000 */
[C---:B------:R-:W-:Y:S01]  /*0ca0*/  FSETP.GEU.AND P6, PT, |R8|.reuse, 1.175494350822287508e-38, PT ;  /* 0x008000000800780b */ /* 0x040fe20003fce200 */
[----:B--2---:R-:W-:Y:S01]  /*0cb0*/  FMUL R11, R11, R22 ;  /* 0x000000160b0b7220 */ /* 0x004fe20000400000 */
[----:B------:R-:W-:Y:S01]  /*0cc0*/  FSETP.GT.AND P0, PT, |R8|, 8.50705917302346158658e+37, PT ;  /* 0x7e8000000800780b */ /* 0x000fe20003f04200 */
[----:B------:R-:W1:Y:S03]  /*0cd0*/  SHFL.BFLY PT, R9, R8, 0x8, 0x1f ;  /* 0x0d001f0008097f89 */ /* 0x000e6600000e0000 */
[----:B------:R-:W-:Y:S02]  /*0ce0*/  FSEL R11, R11, RZ, P5 ;  /* 0x000000ff0b0b7208 */ /* 0x000fe40002800000 */
[----:B------:R-:W-:Y:S01]  /*0cf0*/  FSEL R12, R13, R8, P0 ;  /* 0x000000080d0c7208 */ /* 0x000fe20000000000 */
[----:B------:R-:W-:Y:S01]  /*0d00*/  FMUL R13, R14, R14 ;  /* 0x0000000e0e0d7220 */ /* 0x000fe20000400000 */
[----:B------:R-:W-:Y:S01]  /*0d10*/  FSETP.NEU.AND P5, PT, R8, RZ, PT ;  /* 0x000000ff0800720b */ /* 0x000fe20003fad000 */
[----:B------:R-:W-:-:S02]  /*0d20*/  FFMA R14, R14, R11, R15 ;  /* 0x0000000b0e0e7223 */ /* 0x000fc4000000000f */
[----:B------:R-:W-:Y:S01]  /*0d30*/  @!P6 FMUL R12, R12, 16777216 ;  /* 0x4b8000000c0ce820 */ /* 0x000fe20000400000 */
[----:B------:R-:W-:Y:S01]  /*0d40*/  FMUL R13, R10, R13 ;  /* 0x0000000d0a0d7220 */ /* 0x000fe20000400000 */
[----:B------:R-:W-:Y:S01]  /*0d50*/  @P0 FMUL R7, R7, 0.25 ;  /* 0x3e80000007070820 */ /* 0x000fe20000400000 */
[----:B------:R-:W2:Y:S02]  /*0d60*/  SHFL.BFLY PT, R15, R14, 0x10, 0x1f ;  /* 0x0e001f000e0f7f89 */ /* 0x000ea400000e0000 */
[----:B------:R-:W-:Y:S01]  /*0d70*/  FFMA R13, R11, R13, R2 ;  /* 0x0000000d0b0d7223 */ /* 0x000fe20000000002 */
[----:B------:R-:W3:Y:S01]  /*0d80*/  MUFU.RCP R12, R12 ;  /* 0x0000000c000c7308 */ /* 0x000ee20000001000 */
[----:B------:R-:W-:-:S03]  /*0d90*/  @!P6 FMUL R7, R7, 16777216 ;  /* 0x4b8000000707e820 */ /* 0x000fc60000400000 */
[----:B------:R-:W4:Y:S01]  /*0da0*/  SHFL.BFLY PT, R10, R13, 0x10, 0x1f ;  /* 0x0e001f000d0a7f89 */ /* 0x000f2200000e0000 */
[----:B-1----:R-:W-:-:S04]  /*0db0*/  FADD R2, R8, R9 ;  /* 0x0000000908027221 */ /* 0x002fc80000000000 */
[C---:B------:R-:W-:Y:S01]  /*0dc0*/  FMUL R17, R2.reuse, 0.25 ;  /* 0x3e80000002117820 */ /* 0x040fe20000400000 */
[----:B------:R-:W-:Y:S01]  /*0dd0*/  FSETP.GEU.AND P6, PT, |R2|, 1.175494350822287508e-38, PT ;  /* 0x008000000200780b */ /* 0x000fe20003fce200 */
[----:B---3--:R-:W-:Y:S01]  /*0de0*/  FMUL R11, R12, R7 ;  /* 0x000000070c0b7220 */ /* 0x008fe20000400000 */
[----:B------:R-:W-:Y:S01]  /*0df0*/  FSETP.GT.AND P0, PT, |R2|, 8.50705917302346158658e+37, PT ;  /* 0x7e8000000200780b */ /* 0x000fe20003f04200 */
[----:B------:R-:W1:Y:S03]  /*0e00*/  SHFL.BFLY PT, R7, R2, 0x4, 0x1f ;  /* 0x0c801f0002077f89 */ /* 0x000e6600000e0000 */
[----:B------:R-:W-:Y:S01]  /*0e10*/  FSEL R11, R11, RZ, P5 ;  /* 0x000000ff0b0b7208 */ /* 0x000fe20002800000 */
[----:B--2---:R-:W-:Y:S01]  /*0e20*/  FADD R15, -R14, R15 ;  /* 0x0000000f0e0f7221 */ /* 0x004fe20000000100 */
[----:B------:R-:W-:Y:S02]  /*0e30*/  FSEL R12, R17, R2, P0 ;  /* 0x00000002110c7208 */ /* 0x000fe40000000000 */
[----:B------:R-:W-:Y:S01]  /*0e40*/  FSETP.NEU.AND P5, PT, R2, RZ, PT ;  /* 0x000000ff0200720b */ /* 0x000fe20003fad000 */
[C---:B------:R-:W-:Y:S01]  /*0e50*/  FFMA R14, R15.reuse, R11, R14 ;  /* 0x0000000b0f0e7223 */ /* 0x040fe2000000000e */
[----:B------:R-:W-:Y:S01]  /*0e60*/  FMUL R17, R15, R15 ;  /* 0x0000000f0f117220 */ /* 0x000fe20000400000 */
[----:B------:R-:W-:Y:S01]  /*0e70*/  @!P6 FMUL R12, R12, 16777216 ;  /* 0x4b8000000c0ce820 */ /* 0x000fe20000400000 */
[----:B----4-:R-:W-:Y:S01]  /*0e80*/  FADD R10, R13, R10 ;  /* 0x0000000a0d0a7221 */ /* 0x010fe20000000000 */
[----:B------:R-:W-:Y:S01]  /*0e90*/  @P0 FMUL R9, R9, 0.25 ;  /* 0x3e80000009090820 */ /* 0x000fe20000400000 */
[----:B------:R-:W2:Y:S01]  /*0ea0*/  SHFL.BFLY PT, R13, R14, 0x8, 0x1f ;  /* 0x0d001f000e0d7f89 */ /* 0x000ea200000e0000 */
[----:B------:R-:W-:-:S02]  /*0eb0*/  FMUL R17, R6, R17 ;  /* 0x0000001106117220 */ /* 0x000fc40000400000 */
[----:B------:R-:W3:Y:S01]  /*0ec0*/  MUFU.RCP R12, R12 ;  /* 0x0000000c000c7308 */ /* 0x000ee20000001000 */
[----:B------:R-:W-:Y:S01]  /*0ed0*/  @!P6 FMUL R9, R9, 16777216 ;  /* 0x4b8000000909e820 */ /* 0x000fe20000400000 */
[----:B------:R-:W-:-:S05]  /*0ee0*/  FFMA R10, R11, R17, R10 ;  /* 0x000000110b0a7223 */ /* 0x000fca000000000a */
        /* <DEDUP_REMOVED lines=11> */
[C---:B------:R-:W-:Y:S01]  /*0fa0*/  FMUL R17, R13.reuse, R13 ;  /* 0x0000000d0d117220 */ /* 0x040fe20000400000 */
[----:B------:R-:W-:Y:S01]  /*0fb0*/  FFMA R13, R13, R15, R14 ;  /* 0x0000000f0d0d7223 */ /* 0x000fe2000000000e */
[----:B------:R-:W-:-:S02]  /*0fc0*/  @!P6 FMUL R16, R16, 16777216 ;  /* 0x4b8000001010e820 */ /* 0x000fc40000400000 */
[----:B------:R-:W-:Y:S01]  /*0fd0*/  FMUL R17, R8, R17 ;  /* 0x0000001108117220 */ /* 0x000fe20000400000 */
[----:B------:R-:W-:Y:S01]  /*0fe0*/  @P0 FMUL R7, R7, 0.25 ;  /* 0x3e80000007070820 */ /* 0x000fe20000400000 */
[----:B----4-:R-:W-:Y:S01]  /*0ff0*/  FADD R10, R10, R11 ;  /* 0x0000000b0a0a7221 */ /* 0x010fe20000000000 */
[----:B------:R-:W2:Y:S01]  /*1000*/  SHFL.BFLY PT, R12, R13, 0x4, 0x1f ;  /* 0x0c801f000d0c7f89 */ /* 0x000ea200000e0000 */
        /* <DEDUP_REMOVED lines=8> */
[----:B------:R-:W-:-:S04]  /*1090*/  FSETP.GT.AND P0, PT, |R8|, 8.50705917302346158658e+37, PT ;  /* 0x7e8000000800780b */ /* 0x000fc80003f04200 */
[----:B------:R-:W-:Y:S02]  /*10a0*/  FSEL R14, R7, RZ, P5 ;  /* 0x000000ff070e7208 */ /* 0x000fe40002800000 */
[----:B------:R-:W-:Y:S01]  /*10b0*/  FSEL R16, R15, R8, P0 ;  /* 0x000000080f107208 */ /* 0x000fe20000000000 */
[----:B--2---:R-:W-:Y:S01]  /*10c0*/  FADD R12, -R13, R12 ;  /* 0x0000000c0d0c7221 */ /* 0x004fe20000000100 */
[----:B------:R-:W1:Y:S01]  /*10d0*/  SHFL.BFLY PT, R7, R8, 0x1, 0x1f ;  /* 0x0c201f0008077f89 */ /* 0x000e6200000e0000 */
[----:B------:R-:W-:Y:S02]  /*10e0*/  FSETP.NEU.AND P5, PT, R8, RZ, PT ;  /* 0x000000ff0800720b */ /* 0x000fe40003fad000 */
[C---:B------:R-:W-:Y:S01]  /*10f0*/  FMUL R15, R12.reuse, R12 ;  /* 0x0000000c0c0f7220 */ /* 0x040fe20000400000 */
[----:B------:R-:W-:Y:S01]  /*1100*/  FFMA R12, R12, R14, R13 ;  /* 0x0000000e0c0c7223 */ /* 0x000fe2000000000d */
[----:B------:R-:W-:Y:S01]  /*1110*/  @!P6 FMUL R16, R16, 16777216 ;  /* 0x4b8000001010e820 */ /* 0x000fe20000400000 */
[----:B------:R-:W-:Y:S01]  /*1120*/  @P0 FMUL R9, R9, 0.25 ;  /* 0x3e80000009090820 */ /* 0x000fe20000400000 */
[----:B----4-:R-:W-:Y:S01]  /*1130*/  FADD R11, R10, R11 ;  /* 0x0000000b0a0b7221 */ /* 0x010fe20000000000 */
[----:B------:R-:W-:Y:S01]  /*1140*/  FMUL R15, R2, R15 ;  /* 0x0000000f020f7220 */ /* 0x000fe20000400000 */
[----:B------:R-:W2:Y:S01]  /*1150*/  SHFL.BFLY PT, R13, R12, 0x2, 0x1f ;  /* 0x0c401f000c0d7f89 */ /* 0x000ea200000e0000 */
[----:B------:R-:W-:Y:S01]  /*1160*/  @!P6 FMUL R9, R9, 16777216 ;  /* 0x4b8000000909e820 */ /* 0x000fe20000400000 */
[----:B------:R-:W3:Y:S01]  /*1170*/  MUFU.RCP R16, R16 ;  /* 0x0000001000107308 */ /* 0x000ee20000001000 */
[----:B------:R-:W-:Y:S01]  /*1180*/  FFMA R11, R14, R15, R11 ;  /* 0x0000000f0e0b7223 */ /* 0x000fe2000000000b */
[----:B------:R-:W4:Y:S04]  /*1190*/  S2R R2, SR_TID.X ;  /* 0x0000000000027919 */ /* 0x000f280000002100 */
[----:B------:R-:W5:Y:S01]  /*11a0*/  SHFL.BFLY PT, R14, R11, 0x2, 0x1f ;  /* 0x0c401f000b0e7f89 */ /* 0x000f6200000e0000 */
[----:B-1----:R-:W-:Y:S01]  /*11b0*/  FADD R10, R8, R7 ;  /* 0x00000007080a7221 */ /* 0x002fe20000000000 */
[----:B---3--:R-:W-:-:S03]  /*11c0*/  FMUL R9, R16, R9 ;  /* 0x0000000910097220 */ /* 0x008fc60000400000 */
[C---:B------:R-:W-:Y:S01]  /*11d0*/  FMUL R17, R10.reuse, 0.25 ;  /* 0x3e8000000a117820 */ /* 0x040fe20000400000 */
[----:B------:R-:W-:Y:S02]  /*11e0*/  FSETP.GT.AND P0, PT, |R10|, 8.50705917302346158658e+37, PT ;  /* 0x7e8000000a00780b */ /* 0x000fe40003f04200 */
[----:B------:R-:W-:Y:S01]  /*11f0*/  FSEL R15, R9, RZ, P5 ;  /* 0x000000ff090f7208 */ /* 0x000fe20002800000 */
[----:B--2---:R-:W-:Y:S01]  /*1200*/  FADD R13, -R12, R13 ;  /* 0x0000000d0c0d7221 */ /* 0x004fe20000000100 */
[----:B------:R-:W-:Y:S02]  /*1210*/  FSETP.GEU.AND P6, PT, |R10|, 1.175494350822287508e-38, PT ;  /* 0x008000000a00780b */ /* 0x000fe40003fce200 */
[----:B------:R-:W-:Y:S01]  /*1220*/  FSEL R16, R17, R10, P0 ;  /* 0x0000000a11107208 */ /* 0x000fe20000000000 */
[C---:B------:R-:W-:Y:S01]  /*1230*/  FMUL R17, R13.reuse, R13 ;  /* 0x0000000d0d117220 */ /* 0x040fe20000400000 */
[----:B------:R-:W-:Y:S01]  /*1240*/  FFMA R9, R13, R15, R12 ;  /* 0x0000000f0d097223 */ /* 0x000fe2000000000c */
[----:B-----5:R-:W-:-:S02]  /*1250*/  FADD R14, R11, R14 ;  /* 0x0000000e0b0e7221 */ /* 0x020fc40000000000 */
[----:B------:R-:W-:Y:S02]  /*1260*/  FMUL R17, R6, R17 ;  /* 0x0000001106117220 */ /* 0x000fe40000400000 */
[----:B------:R-:W-:Y:S01]  /*1270*/  @P0 FMUL R7, R7, 0.25 ;  /* 0x3e80000007070820 */ /* 0x000fe20000400000 */
[----:B------:R-:W1:Y:S01]  /*1280*/  SHFL.BFLY PT, R6, R9, 0x1, 0x1f ;  /* 0x0c201f0009067f89 */ /* 0x000e6200000e0000 */
[----:B----4-:R-:W-:Y:S01]  /*1290*/  SHF.R.U32.HI R13, RZ, 0x6, R2 ;  /* 0x00000006ff0d7819 */ /* 0x010fe20000011602 */
[----:B------:R-:W-:Y:S01]  /*12a0*/  FFMA R14, R15, R17, R14 ;  /* 0x000000110f0e7223 */ /* 0x000fe2000000000e */
[----:B------:R-:W-:Y:S01]  /*12b0*/  @!P6 FMUL R16, R16, 16777216 ;  /* 0x4b8000001010e820 */ /* 0x000fe20000400000 */
[----:B------:R-:W-:Y:S01]  /*12c0*/  @!P6 FMUL R7, R7, 16777216 ;  /* 0x4b8000000707e820 */ /* 0x000fe20000400000 */
[----:B------:R-:W-:Y:S02]  /*12d0*/  FSETP.NEU.AND P0, PT, R10, RZ, PT ;  /* 0x000000ff0a00720b */ /* 0x000fe40003f0d000 */
[----:B------:R-:W2:Y:S01]  /*12e0*/  SHFL.BFLY PT, R11, R14, 0x1, 0x1f ;  /* 0x0c201f000e0b7f89 */ /* 0x000ea200000e0000 */
[----:B------:R-:W-:Y:S01]  /*12f0*/  LOP3.LUT P5, RZ, R2, 0x1f, RZ, 0xc0, !PT ;  /* 0x0000001f02ff7812 */ /* 0x000fe200078ac0ff */
[----:B------:R-:W3:Y:S01]  /*1300*/  MUFU.RCP R16, R16 ;  /* 0x0000001000107308 */ /* 0x000ee20000001000 */
[----:B------:R-:W-:-:S02]  /*1310*/  SHF.R.U32.HI R15, RZ, 0x3, R2 ;  /* 0x00000003ff0f7819 */ /* 0x000fc40000011602 */
[C---:B------:R-:W-:Y:S02]  /*1320*/  ISETP.GE.AND P6, PT, R2.reuse, 0x10, PT ;  /* 0x000000100200780c */ /* 0x040fe40003fc6270 */
[----:B------:R-:W-:Y:S01]  /*1330*/  SHF.L.U32 R20, R2, 0x2, RZ ;  /* 0x0000000202147819 */ /* 0x000fe200000006ff */
[----:B-1----:R-:W-:Y:S01]  /*1340*/  FADD R12, -R9, R6 ;  /* 0x00000006090c7221 */ /* 0x002fe20000000100 */
[----:B---3--:R-:W-:Y:S01]  /*1350*/  FMUL R7, R16, R7 ;  /* 0x0000000710077220 */ /* 0x008fe20000400000 */
[----:B------:R-:W-:Y:S02]  /*1360*/  SGXT.U32 R6, R13, 0x3 ;  /* 0x000000030d06781a */ /* 0x000fe40000000000 */
[----:B------:R-:W-:Y:S02]  /*1370*/  FMUL R13, R12, R12 ;  /* 0x0000000c0c0d7220 */ /* 0x000fe40000400000 */
[----:B------:R-:W-:Y:S01]  /*1380*/  FSEL R7, R7, RZ, P0 ;  /* 0x000000ff07077208 */ /* 0x000fe20000000000 */
[----:B--2---:R-:W-:Y:S01]  /*1390*/  FADD R14, R14, R11 ;  /* 0x0000000b0e0e7221 */ /* 0x004fe20000000000 */
[----:B------:R-:W-:Y:S01]  /*13a0*/  SHF.L.U32 R6, R6, 0x3, RZ ;  /* 0x0000000306067819 */ /* 0x000fe200000006ff */
[----:B------:R-:W-:-:S02]  /*13b0*/  FMUL R13, R8, R13 ;  /* 0x0000000d080d7220 */ /* 0x000fc40000400000 */
[----:B------:R-:W-:Y:S01]  /*13c0*/  FFMA R16, R12, R7, R9 ;  /* 0x000000070c107223 */ /* 0x000fe20000000009 */
[----:B------:R-:W-:Y:S01]  /*13d0*/  LOP3.LUT R15, R6, 0x4, R15, 0xf8, !PT ;  /* 0x00000004060f7812 */ /* 0x000fe200078ef80f */
[----:B------:R-:W-:Y:S01]  /*13e0*/  FFMA R14, R7, R13, R14 ;  /* 0x0000000d070e7223 */ /* 0x000fe2000000000e */
[----:B------:R-:W-:-:S03]  /*13f0*/  LOP3.LUT R13, R2, 0x3f, RZ, 0xc0, !PT ;  /* 0x0000003f020d7812 */ /* 0x000fc600078ec0ff */
[----:B------:R1:W-:Y:S04]  /*1400*/  @!P5 STS [R15+UR4+0x80], R10 ;  /* 0x0000800a0f00d988 */ /* 0x0003e80008000804 */
[----:B------:R-:W-:Y:S04]  /*1410*/  @!P5 STS [R15+UR4], R16 ;  /* 0x000000100f00d988 */ /* 0x000fe80008000804 */
[----:B------:R-:W-:Y:S01]  /*1420*/  @!P5 STS [R15+UR4+0x40], R14 ;  /* 0x0000400e0f00d988 */ /* 0x000fe20008000804 */
[----:B-1----:R-:W-:Y:S01]  /*1430*/  LOP3.LUT R10, R2, 0x1, RZ, 0xc0, !PT ;  /* 0x00000001020a7812 */ /* 0x002fe200078ec0ff */
[----:B------:R-:W-:Y:S06]  /*1440*/  BAR.SYNC.DEFER_BLOCKING 0x0 ;  /* 0x0000000000007b1d */ /* 0x000fec0000010000 */
[----:B------:R-:W1:Y:S04]  /*1450*/  @!P6 LDS R5, [R20+UR4+0x80] ;  /* 0x000080041405e984 */ /* 0x000e680008000800 */
[----:B------:R-:W2:Y:S04]  /*1460*/  @!P6 LDS R4, [R20+UR4] ;  /* 0x000000041404e984 */ /* 0x000ea80008000800 */
[----:B------:R-:W-:Y:S04]  /*1470*/  @!P6 LDS R3, [R20+UR4+0x40] ;  /* 0x000040041403e984 */ /* 0x000fe80008000800 */
[----:B-1----:R-:W1:Y:S04]  /*1480*/  SHFL.BFLY PT, R12, R5, 0x1, 0x1f ;  /* 0x0c201f00050c7f89 */ /* 0x002e6800000e0000 */
[----:B--2---:R-:W2:Y:S01]  /*1490*/  SHFL.BFLY PT, R7, R4, 0x1, 0x1f ;  /* 0x0c201f0004077f89 */ /* 0x004ea200000e0000 */
[----:B-1----:R-:W-:-:S04]  /*14a0*/  FADD R11, R5, R12 ;  /* 0x0000000c050b7221 */ /* 0x002fc80000000000 */
[C---:B------:R-:W-:Y:S01]  /*14b0*/  FMUL R8, R11.reuse, 0.25 ;  /* 0x3e8000000b087820 */ /* 0x040fe20000400000 */
[C---:B------:R-:W-:Y:S01]  /*14c0*/  FSETP.GEU.AND P5, PT, |R11|.reuse, 1.175494350822287508e-38, PT ;  /* 0x008000000b00780b */ /* 0x040fe20003fae200 */
[----:B--2---:R-:W-:Y:S01]  /*14d0*/  FADD R7, -R4, R7 ;  /* 0x0000000704077221 */ /* 0x004fe20000000100 */
[----:B------:R-:W-:-:S04]  /*14e0*/  FSETP.GT.AND P0, PT, |R11|, 8.50705917302346158658e+37, PT ;  /* 0x7e8000000b00780b */ /* 0x000fc80003f04200 */
[----:B------:R-:W-:Y:S02]  /*14f0*/  FSEL R9, R8, R11, P0 ;  /* 0x0000000b08097208 */ /* 0x000fe40000000000 */
[----:B------:R-:W1:Y:S05]  /*1500*/  SHFL.BFLY PT, R8, R3, 0x1, 0x1f ;  /* 0x0c201f0003087f89 */ /* 0x000e6a00000e0000 */
[----:B------:R-:W-:Y:S02]  /*1510*/  @!P5 FMUL R9, R9, 16777216 ;  /* 0x4b8000000909d820 */ /* 0x000fe40000400000 */
[----:B------:R-:W-:Y:S01]  /*1520*/  @P0 FMUL R12, R12, 0.25 ;  /* 0x3e8000000c0c0820 */ /* 0x000fe20000400000 */
[----:B------:R-:W-:Y:S01]  /*1530*/  ISETP.NE.U32.AND P0, PT, R10, 0x1, PT ;  /* 0x000000010a00780c */ /* 0x000fe20003f05070 */
[----:B------:R-:W-:-:S02]  /*1540*/  FMUL R10, R7, R7 ;  /* 0x00000007070a7220 */ /* 0x000fc40000400000 */
[----:B------:R-:W2:Y:S01]  /*1550*/  MUFU.RCP R9, R9 ;  /* 0x0000000900097308 */ /* 0x000ea20000001000 */
[----:B------:R-:W-:Y:S01]  /*1560*/  @!P5 FMUL R12, R12, 16777216 ;  /* 0x4b8000000c0cd820 */ /* 0x000fe20000400000 */
[----:B------:R-:W-:Y:S01]  /*1570*/  FSETP.NEU.AND P5, PT, R11, RZ, PT ;  /* 0x000000ff0b00720b */ /* 0x000fe20003fad000 */
[----:B------:R-:W-:Y:S01]  /*1580*/  FMUL R10, R5, R10 ;  /* 0x0000000a050a7220 */ /* 0x000fe20000400000 */
[----:B------:R-:W-:Y:S01]  /*1590*/  ISETP.LT.AND P0, PT, R2, 0x10, P0 ;  /* 0x000000100200780c */ /* 0x000fe20000701270 */
[----:B-1----:R-:W-:Y:S01]  /*15a0*/  FADD R3, R3, R8 ;  /* 0x0000000803037221 */ /* 0x002fe20000000000 */
[----:B--2---:R-:W-:-:S11]  /*15b0*/  FMUL R12, R9, R12 ;  /* 0x0000000c090c7220 */ /* 0x004fd60000400000 */
[----:B------:R-:W-:Y:S01]  /*15c0*/  @P0 STS [R20+UR4+0x80], R11 ;  /* 0x0000800b14000988 */ /* 0x000fe20008000804 */
[----:B------:R-:W1:Y:S01]  /*15d0*/  LDC.64 R8, c[0x0][0x220] ;  /* 0x00008800ff087b82 */ /* 0x000e620000000a00 */
[----:B------:R-:W-:-:S05]  /*15e0*/  FSEL R12, R12, RZ, P5 ;  /* 0x000000ff0c0c7208 */ /* 0x000fca0002800000 */
[----:B------:R-:W-:Y:S01]  /*15f0*/  FFMA R7, R7, R12, R4 ;  /* 0x0000000c07077223 */ /* 0x000fe20000000004 */
[----:B------:R-:W-:Y:S01]  /*1600*/  FFMA R10, R12, R10, R3 ;  /* 0x0000000a0c0a7223 */ /* 0x000fe20000000003 */
[----:B------:R-:W2:Y:S01]  /*1610*/  LDC.64 R4, c[0x0][0x228] ;  /* 0x00008a00ff047b82 */ /* 0x000ea20000000a00 */
[----:B------:R-:W-:Y:S02]  /*1620*/  HFMA2.MMA R12, -RZ, RZ, 0.7080078125, -0.052093505859375 ;  /* 0x39aaaaabff0c7435 */ /* 0x000fe400000001ff */
[----:B------:R-:W-:Y:S04]  /*1630*/  @P0 STS [R20+UR4], R7 ;  /* 0x0000000714000988 */ /* 0x000fe80008000804 */
[----:B------:R-:W-:Y:S01]  /*1640*/  @P0 STS [R20+UR4+0x40], R10 ;  /* 0x0000400a14000988 */ /* 0x000fe20008000804 */
[----:B------:R-:W-:Y:S06]  /*1650*/  BAR.SYNC.DEFER_BLOCKING 0x0 ;  /* 0x0000000000007b1d */ /* 0x000fec0000010000 */
[----:B------:R-:W3:Y:S04]  /*1660*/  LDS R3, [R6+UR4+0x40] ;  /* 0x0000400406037984 */ /* 0x000ee80008000800 */
[----:B------:R4:W4:Y:S01]  /*1670*/  LDS R18, [R6+UR4] ;  /* 0x0000000406127984 */ /* 0x0009220008000800 */
[----:B---3--:R-:W-:Y:S01]  /*1680*/  FFMA R19, R3, R12, 9.9999999747524270788e-07 ;  /* 0x358637bd03137423 */ /* 0x008fe2000000000c */
[----:B--2---:R-:W-:-:S04]  /*1690*/  IMAD.WIDE.U32 R2, R13, 0x8, R4 ;  /* 0x000000080d027825 */ /* 0x004fc800078e0004 */
[----:B-1----:R-:W-:Y:S01]  /*16a0*/  IMAD.WIDE.U32 R4, R13, 0x8, R8 ;  /* 0x000000080d047825 */ /* 0x002fe200078e0008 */
[----:B------:R-:W1:Y:S01]  /*16b0*/  MUFU.RSQ R19, R19 ;  /* 0x0000001300137308 */ /* 0x000e620000001400 */
[----:B------:R-:W-:Y:S02]  /*16c0*/  MOV R9, R3 ;  /* 0x0000000300097202 */ /* 0x000fe40000000f00 */
[----:B------:R-:W-:Y:S01]  /*16d0*/  IMAD.MOV.U32 R8, RZ, RZ, R2 ;  /* 0x000000ffff087224 */ /* 0x000fe200078e0002 */
[----:B------:R-:W-:Y:S02]  /*16e0*/  MOV R2, R4 ;  /* 0x0000000400027202 */ /* 0x000fe40000000f00 */
[----:B0---4-:R-:W-:-:S07]  /*16f0*/  MOV R3, R5 ;  /* 0x0000000500037202 */ /* 0x011fce0000000f00 */
.L_x_1:
[----:B------:R-:W-:Y:S01]  /*1700*/  MOV R4, R8 ;  /* 0x0000000800047202 */ /* 0x000fe20000000f00 */
[----:B0-----:R-:W2:Y:S01]  /*1710*/  LDG.E.EL.64 R16, desc[UR6][R2.64+0x1800] ;  /* 0x0018000602107981 */ /* 0x001ea2000c2e1b00 */
[----:B------:R-:W-:Y:S01]  /*1720*/  MOV R5, R9 ;  /* 0x0000000900057202 */ /* 0x000fe20000000f00 */
[----:B------:R-:W0:Y:S02]  /*1730*/  LDC.64 R24, c[0x0][0x218] ;  /* 0x00008600ff187b82 */ /* 0x000e240000000a00 */
[----:B------:R3:W4:Y:S04]  /*1740*/  LDG.E.EL.64 R6, desc[UR6][R2.64] ;  /* 0x0000000602067981 */ /* 0x000728000c2e1b00 */
[----:B------:R-:W5:Y:S01]  /*1750*/  LDG.E.EL.64 R12, desc[UR6][R4.64+0x1800] ;  /* 0x00180006040c7981 */ /* 0x000f62000c2e1b00 */
[----:B------:R-:W-:-:S03]  /*1760*/  IADD3 R21, R21, 0x100, RZ ;  /* 0x0000010015157810 */ /* 0x000fc60007ffe0ff */
[----:B------:R-:W4:Y:S02]  /*1770*/  LDG.E.EL.64 R14, desc[UR6][R4.64] ;  /* 0x00000006040e7981 */ /* 0x000f24000c2e1b00 */
[----:B------:R-:W-:Y:S01]  /*1780*/  IMAD.IADD R20, R0, 0x1, R21 ;  /* 0x0000000100147824 */ /* 0x000fe200078e0215 */
[----:B------:R-:W-:Y:S02]  /*1790*/  CS2R R8, SRZ ;  /* 0x0000000000087805 */ /* 0x000fe4000001ff00 */
[----:B------:R-:W-:Y:S01]  /*17a0*/  CS2R R10, SRZ ;  /* 0x00000000000a7805 */ /* 0x000fe2000001ff00 */
[----:B0-----:R-:W-:-:S05]  /*17b0*/  IMAD.WIDE R24, R20, 0x2, R24 ;  /* 0x0000000214187825 */ /* 0x001fca00078e0218 */
[----:B------:R-:W4:Y:S04]  /*17c0*/  @P3 LDG.E.EF.64 R8, desc[UR6][R24.64] ;  /* 0x0000000618083981 */ /* 0x000f28000c0e1b00 */
[----:B------:R0:W4:Y:S01]  /*17d0*/  @P4 LDG.E.EF.64 R10, desc[UR6][R24.64] ;  /* 0x00000006180a4981 */ /* 0x000122000c0e1b00 */
[----:B------:R-:W-:Y:S02]  /*17e0*/  ISETP.GE.U32.AND P0, PT, R21, 0xb00, PT ;  /* 0x00000b001500780c */ /* 0x000fe40003f06070 */
[----:B---3--:R-:W-:-:S04]  /*17f0*/  IADD3 R2, P6, R2, 0x200, RZ ;  /* 0x0000020002027810 */ /* 0x008fc80007fde0ff */
[----:B------:R-:W-:Y:S02]  /*1800*/  IADD3.X R3, RZ, R3, RZ, P6, !PT ;  /* 0x00000003ff037210 */ /* 0x000fe400037fe4ff */
[C---:B--2---:R-:W-:Y:S02]  /*1810*/  SHF.L.U32 R22, R16.reuse, 0x10, RZ ;  /* 0x0000001010167819 */ /* 0x044fe400000006ff */
[----:B------:R-:W-:Y:S02]  /*1820*/  PRMT R16, R16, 0x7632, R16 ;  /* 0x0000763210107816 */ /* 0x000fe40000000010 */
[C---:B-----5:R-:W-:Y:S01]  /*1830*/  SHF.L.U32 R23, R12.reuse, 0x10, RZ ;  /* 0x000000100c177819 */ /* 0x060fe200000006ff */
[----:B------:R-:W-:Y:S01]  /*1840*/  IMAD.U32 R27, R13, 0x10000, RZ ;  /* 0x000100000d1b7824 */ /* 0x000fe200078e00ff */
[----:B------:R-:W-:Y:S02]  /*1850*/  PRMT R12, R12, 0x7632, R12 ;  /* 0x000076320c0c7816 */ /* 0x000fe4000000000c */
[----:B------:R-:W-:Y:S01]  /*1860*/  PRMT R13, R17, 0x7632, R13 ;  /* 0x00007632110d7816 */ /* 0x000fe2000000000d */
[----:B------:R-:W-:Y:S01]  /*1870*/  FADD R22, R22, R23 ;  /* 0x0000001716167221 */ /* 0x000fe20000000000 */
[----:B------:R-:W-:-:S02]  /*1880*/  SHF.L.U32 R23, R16, 0x10, RZ ;  /* 0x0000001010177819 */ /* 0x000fc400000006ff */
[----:B------:R-:W-:Y:S02]  /*1890*/  SHF.L.U32 R28, R12, 0x10, RZ ;  /* 0x000000100c1c7819 */ /* 0x000fe400000006ff */
[----:B------:R-:W-:Y:S02]  /*18a0*/  PRMT R16, R13, 0x7632, R16 ;  /* 0x000076320d107816 */ /* 0x000fe40000000010 */
[----:B------:R-:W-:Y:S01]  /*18b0*/  SHF.L.U32 R26, R17, 0x10, RZ ;  /* 0x00000010111a7819 */ /* 0x000fe200000006ff */
[----:B------:R-:W-:Y:S01]  /*18c0*/  FADD R17, R23, R28 ;  /* 0x0000001c17117221 */ /* 0x000fe20000000000 */
[----:B------:R-:W-:Y:S01]  /*18d0*/  SHF.L.U32 R16, R16, 0x10, RZ ;  /* 0x0000001010107819 */ /* 0x000fe200000006ff */
[----:B------:R-:W-:Y:S01]  /*18e0*/  IMAD.U32 R13, R13, 0x10000, RZ ;  /* 0x000100000d0d7824 */ /* 0x000fe200078e00ff */
[----:B----4-:R-:W-:Y:S02]  /*18f0*/  SHF.L.U32 R23, R6, 0x10, RZ ;  /* 0x0000001006177819 */ /* 0x010fe400000006ff */
[----:B0-----:R-:W-:Y:S01]  /*1900*/  SHF.L.U32 R24, R14, 0x10, RZ ;  /* 0x000000100e187819 */ /* 0x001fe200000006ff */
[----:B------:R-:W-:Y:S01]  /*1910*/  FADD R16, R13, R16 ;  /* 0x000000100d107221 */ /* 0x000fe20000000000 */
[----:B------:R-:W-:-:S03]  /*1920*/  PRMT R14, R7, 0x7632, R14 ;  /* 0x00007632070e7816 */ /* 0x000fc6000000000e */
[----:B------:R-:W-:Y:S01]  /*1930*/  FADD R13, R23, R24 ;  /* 0x00000018170d7221 */ /* 0x000fe20000000000 */
[----:B------:R-:W-:Y:S02]  /*1940*/  SHF.L.U32 R23, R7, 0x10, RZ ;  /* 0x0000001007177819 */ /* 0x000fe400000006ff */
[----:B------:R-:W-:Y:S02]  /*1950*/  PRMT R6, R6, 0x7632, R6 ;  /* 0x0000763206067816 */ /* 0x000fe40000000006 */
[----:B------:R-:W-:Y:S02]  /*1960*/  PRMT R7, R14, 0x7632, R7 ;  /* 0x000076320e077816 */ /* 0x000fe40000000007 */
[----:B------:R-:W-:Y:S02]  /*1970*/  SHF.L.U32 R6, R6, 0x10, RZ ;  /* 0x0000001006067819 */ /* 0x000fe400000006ff */
[----:B------:R-:W-:Y:S01]  /*1980*/  SHF.L.U32 R7, R7, 0x10, RZ ;  /* 0x0000001007077819 */ /* 0x000fe200000006ff */
[----:B------:R-:W-:Y:S01]  /*1990*/  FADD R12, R26, R27 ;  /* 0x0000001b1a0c7221 */ /* 0x000fe20000000000 */
[C---:B------:R-:W-:Y:S01]  /*19a0*/  PRMT R24, R15.reuse, 0x7632, R24 ;  /* 0x000076320f187816 */ /* 0x040fe20000000018 */
[----:B------:R-:W-:-:S02]  /*19b0*/  IMAD.U32 R26, R15, 0x10000, RZ ;  /* 0x000100000f1a7824 */ /* 0x000fc400078e00ff */
[----:B------:R-:W-:Y:S01]  /*19c0*/  FADD R15, R6, R7 ;  /* 0x00000007060f7221 */ /* 0x000fe20000000000 */
[----:B------:R-:W-:Y:S02]  /*19d0*/  SEL R6, R9, RZ, P3 ;  /* 0x000000ff09067207 */ /* 0x000fe40001800000 */
[----:B------:R-:W-:Y:S02]  /*19e0*/  SEL R7, R11, RZ, P4 ;  /* 0x000000ff0b077207 */ /* 0x000fe40002000000 */
[----:B------:R-:W-:Y:S02]  /*19f0*/  SEL R8, R8, RZ, P3 ;  /* 0x000000ff08087207 */ /* 0x000fe40001800000 */
[----:B------:R-:W-:Y:S02]  /*1a00*/  SEL R10, R10, RZ, P4 ;  /* 0x000000ff0a0a7207 */ /* 0x000fe40002000000 */
[----:B------:R-:W-:Y:S02]  /*1a10*/  SHF.L.U32 R25, R24, 0x10, RZ ;  /* 0x0000001018197819 */ /* 0x000fe400000006ff */
[----:B------:R-:W-:Y:S01]  /*1a20*/  SHF.L.U32 R11, R6, 0x10, RZ ;  /* 0x00000010060b7819 */ /* 0x000fe200000006ff */
[----:B------:R-:W-:Y:S01]  /*1a30*/  IMAD.U32 R9, R8, 0x10000, RZ ;  /* 0x0001000008097824 */ /* 0x000fe200078e00ff */
[----:B------:R-:W-:-:S02]  /*1a40*/  SHF.L.U32 R14, R14, 0x10, RZ ;  /* 0x000000100e0e7819 */ /* 0x000fc400000006ff */
[----:B------:R-:W-:Y:S02]  /*1a50*/  PRMT R27, R6, 0x7632, R27 ;  /* 0x00007632061b7816 */ /* 0x000fe4000000001b */
[C---:B------:R-:W-:Y:S02]  /*1a60*/  @P1 SHF.L.U32 R11, R7.reuse, 0x10, RZ ;  /* 0x00000010070b1819 */ /* 0x040fe400000006ff */
[----:B------:R-:W-:Y:S02]  /*1a70*/  PRMT R24, R7, 0x7632, R24 ;  /* 0x0000763207187816 */ /* 0x000fe40000000018 */
[----:B------:R-:W0:Y:S01]  /*1a80*/  LDC.64 R6, c[0x0][0x210] ;  /* 0x00008400ff067b82 */ /* 0x000e220000000a00 */
[----:B------:R-:W-:Y:S02]  /*1a90*/  PRMT R8, R8, 0x7632, R8 ;  /* 0x0000763208087816 */ /* 0x000fe40000000008 */
[C---:B------:R-:W-:Y:S02]  /*1aa0*/  @P1 SHF.L.U32 R9, R10.reuse, 0x10, RZ ;  /* 0x000000100a091819 */ /* 0x040fe400000006ff */
[----:B------:R-:W-:Y:S01]  /*1ab0*/  PRMT R10, R10, 0x7632, R10 ;  /* 0x000076320a0a7816 */ /* 0x000fe2000000000a */
[----:B------:R-:W-:Y:S01]  /*1ac0*/  FADD R14, R14, R25 ;  /* 0x000000190e0e7221 */ /* 0x000fe20000000000 */
[----:B------:R-:W-:Y:S01]  /*1ad0*/  SHF.L.U32 R25, R8, 0x10, RZ ;  /* 0x0000001008197819 */ /* 0x000fe200000006ff */
[----:B------:R-:W-:Y:S01]  /*1ae0*/  IMAD.U32 R27, R27, 0x10000, RZ ;  /* 0x000100001b1b7824 */ /* 0x000fe200078e00ff */
[----:B------:R-:W-:-:S02]  /*1af0*/  @P1 SHF.L.U32 R25, R10, 0x10, RZ ;  /* 0x000000100a191819 */ /* 0x000fc400000006ff */
[----:B------:R-:W-:Y:S01]  /*1b00*/  @P1 SHF.L.U32 R27, R24, 0x10, RZ ;  /* 0x00000010181b1819 */ /* 0x000fe200000006ff */
[----:B------:R-:W-:Y:S01]  /*1b10*/  FADD R8, R17, 1 ;  /* 0x3f80000011087421 */ /* 0x000fe20000000000 */
[----:B------:R-:W-:Y:S01]  /*1b20*/  FADD R23, R23, R26 ;  /* 0x0000001a17177221 */ /* 0x000fe20000000000 */
[----:B------:R-:W-:Y:S01]  /*1b30*/  FADD R17, R16, 1 ;  /* 0x3f80000010117421 */ /* 0x000fe20000000000 */
[C---:B------:R-:W-:Y:S01]  /*1b40*/  FADD R10, -R18.reuse, R9 ;  /* 0x00000009120a7221 */ /* 0x040fe20000000100 */
[C---:B------:R-:W-:Y:S01]  /*1b50*/  FADD R24, -R18.reuse, R11 ;  /* 0x0000000b12187221 */ /* 0x040fe20000000100 */
[C---:B------:R-:W-:Y:S01]  /*1b60*/  FADD R16, -R18.reuse, R25 ;  /* 0x0000001912107221 */ /* 0x040fe20000000100 */
[----:B------:R-:W-:Y:S01]  /*1b70*/  FADD R26, -R18, R27 ;  /* 0x0000001b121a7221 */ /* 0x000fe20000000100 */
[----:B------:R-:W-:Y:S01]  /*1b80*/  FADD R22, R22, 1 ;  /* 0x3f80000016167421 */ /* 0x000fe20000000000 */
[----:B------:R-:W-:Y:S01]  /*1b90*/  FADD R12, R12, 1 ;  /* 0x3f8000000c0c7421 */ /* 0x000fe20000000000 */
[C---:B-1----:R-:W-:Y:S01]  /*1ba0*/  FMUL R10, R19.reuse, R10 ;  /* 0x0000000a130a7220 */ /* 0x042fe20000400000 */
[C---:B------:R-:W-:Y:S01]  /*1bb0*/  FMUL R24, R19.reuse, R24 ;  /* 0x0000001813187220 */ /* 0x040fe20000400000 */
[C---:B------:R-:W-:Y:S01]  /*1bc0*/  FMUL R16, R19.reuse, R16 ;  /* 0x0000001013107220 */ /* 0x040fe20000400000 */
[----:B------:R-:W-:Y:S01]  /*1bd0*/  FMUL R9, R19, R26 ;  /* 0x0000001a13097220 */ /* 0x000fe20000400000 */
[----:B------:R-:W-:Y:S01]  /*1be0*/  FFMA R10, R10, R22, R13 ;  /* 0x000000160a0a7223 */ /* 0x000fe2000000000d */
[----:B------:R-:W-:Y:S01]  /*1bf0*/  FFMA R12, R24, R12, R23 ;  /* 0x0000000c180c7223 */ /* 0x000fe20000000017 */
[----:B------:R-:W-:Y:S01]  /*1c00*/  FFMA R15, R16, R8, R15 ;  /* 0x00000008100f7223 */ /* 0x000fe2000000000f */
[----:B------:R-:W-:Y:S01]  /*1c10*/  FFMA R9, R9, R17, R14 ;  /* 0x0000001109097223 */ /* 0x000fe2000000000e */
[----:B0-----:R-:W-:-:S03]  /*1c20*/  IMAD.WIDE R6, R20, 0x2, R6 ;  /* 0x0000000214067825 */ /* 0x001fc600078e0206 */
[----:B------:R-:W-:Y:S02]  /*1c30*/  F2FP.BF16.F32.PACK_AB R10, R15, R10 ;  /* 0x0000000a0f0a723e */ /* 0x000fe400000010ff */
[----:B------:R-:W-:Y:S02]  /*1c40*/  F2FP.BF16.F32.PACK_AB R11, R9, R12 ;  /* 0x0000000c090b723e */ /* 0x000fe400000010ff */
[----:B------:R-:W-:-:S03]  /*1c50*/  IADD3 R8, P5, R4, 0x200, RZ ;  /* 0x0000020004087810 */ /* 0x000fc60007fbe0ff */
[----:B------:R0:W-:Y:S01]  /*1c60*/  @!P2 STG.E.64 desc[UR6][R6.64], R10 ;  /* 0x0000000a0600a986 */ /* 0x0001e2000c101b06 */
[----:B------:R-:W-:Y:S01]  /*1c70*/  IADD3.X R9, RZ, R5, RZ, P5, !PT ;  /* 0x00000005ff097210 */ /* 0x000fe20002ffe4ff */
[----:B------:R-:W-:Y:S08]  /*1c80*/  @!P0 BRA `(.L_x_1) ;  /* 0xfffffff8009c8947 */ /* 0x000ff0000383ffff */
[----:B------:R-:W-:Y:S05]  /*1c90*/  EXIT ;  /* 0x000000000000794d */ /* 0x000fea0003800000 */
.L_x_2:
[----:B------:R-:W-:-:S00]  /*1ca0*/  BRA `(.L_x_2) ;  /* 0xfffffffc00fc7947 */ /* 0x000fc0000383ffff */
[----:B------:R-:W-:-:S00]  /*1cb0*/  NOP ;  /* 0x0000000000007918 */ /* 0x000fc00000000000 */
        /* <DEDUP_REMOVED lines=12> */
.L_x_3:


//--------------------- .nv.global.init           --------------------------
	.section	.nv.global.init,"aw",@progbits
.nv.global.init:
	.type		_$_str,@object
	.size		_$_str,(.L_0 - _$_str)
_$_str:
        /*0000*/ 	.byte	0x5f, 0x5f, 0x43, 0x55, 0x44, 0x41, 0x5f, 0x46, 0x54, 0x5a, 0x00
.L_0:


//--------------------- .nv.shared.triton_        --------------------------
	.section	.nv.shared.triton_,"aw",@nobits
	.sectionflags	@""
	.align	16
	.zero		1024


//--------------------- .nv.constant0.triton_     --------------------------
	.section	.nv.constant0.triton_,"a",@progbits
	.sectionflags	@""
	.align	4
.nv.constant0.triton_:
	.zero		572
